	.headerflags	@"EF_CUDA_TEXMODE_UNIFIED EF_CUDA_64BIT_ADDRESS EF_CUDA_ACCELERATORS EF_CUDA_SM90 EF_CUDA_VIRTUAL_SM(EF_CUDA_SM90)"
	.elftype	@"ET_EXEC"


//--------------------- .nv.info                  --------------------------
	.section	.nv.info,"",@"SHT_CUDA_INFO"
	.align	4


	//----- nvinfo : EIATTR_REGCOUNT
	.align		4
        /*0000*/ 	.byte	0x04, 0x2f
        /*0002*/ 	.short	(.L_1 - .L_0)
	.align		4
.L_0:
        /*0004*/ 	.word	index@(triton_poi_fused_cat_4)
        /*0008*/ 	.word	0x00000016


	//----- nvinfo : EIATTR_MIN_STACK_SIZE
	.align		4
.L_1:
        /*000c*/ 	.byte	0x04, 0x12
        /*000e*/ 	.short	(.L_3 - .L_2)
	.align		4
.L_2:
        /*0010*/ 	.word	index@(triton_poi_fused_cat_4)
        /*0014*/ 	.word	0x00000000


	//----- nvinfo : EIATTR_FRAME_SIZE
	.align		4
.L_3:
        /*0018*/ 	.byte	0x04, 0x11
        /*001a*/ 	.short	(.L_5 - .L_4)
	.align		4
.L_4:
        /*001c*/ 	.word	index@(triton_poi_fused_cat_4)
        /*0020*/ 	.word	0x00000000


	//----- nvinfo : EIATTR_MIN_STACK_SIZE
	.align		4
.L_5:
        /*0024*/ 	.byte	0x04, 0x12
        /*0026*/ 	.short	(.L_7 - .L_6)
	.align		4
.L_6:
        /*0028*/ 	.word	index@(triton_poi_fused_cat_4)
        /*002c*/ 	.word	0x00000000
.L_7:


//--------------------- .nv.info.triton_poi_fused_cat_4 --------------------------
	.section	.nv.info.triton_poi_fused_cat_4,"",@"SHT_CUDA_INFO"
	.sectionflags	@""
	.align	4


	//----- nvinfo : EIATTR_CUDA_API_VERSION
	.align		4
        /*0000*/ 	.byte	0x04, 0x37
        /*0002*/ 	.short	(.L_9 - .L_8)
.L_8:
        /*0004*/ 	.word	0x0000007c


	//----- nvinfo : EIATTR_KPARAM_INFO
	.align		4
.L_9:
        /*0008*/ 	.byte	0x04, 0x17
        /*000a*/ 	.short	(.L_11 - .L_10)
.L_10:
        /*000c*/ 	.word	0x00000000
        /*0010*/ 	.short	0x0005
        /*0012*/ 	.short	0x0028
        /*0014*/ 	.byte	0x00, 0xf0, 0x11, 0x00


	//----- nvinfo : EIATTR_KPARAM_INFO
	.align		4
.L_11:
        /*0018*/ 	.byte	0x04, 0x17
        /*001a*/ 	.short	(.L_13 - .L_12)
.L_12:
        /*001c*/ 	.word	0x00000000
        /*0020*/ 	.short	0x0004
        /*0022*/ 	.short	0x0020
        /*0024*/ 	.byte	0x00, 0xf4, 0x21, 0x00


	//----- nvinfo : EIATTR_KPARAM_INFO
	.align		4
.L_13:
        /*0028*/ 	.byte	0x04, 0x17
        /*002a*/ 	.short	(.L_15 - .L_14)
.L_14:
        /*002c*/ 	.word	0x00000000
        /*0030*/ 	.short	0x0003
        /*0032*/ 	.short	0x0018
        /*0034*/ 	.byte	0x00, 0xf4, 0x21, 0x00


	//----- nvinfo : EIATTR_KPARAM_INFO
	.align		4
.L_15:
        /*0038*/ 	.byte	0x04, 0x17
        /*003a*/ 	.short	(.L_17 - .L_16)
.L_16:
        /*003c*/ 	.word	0x00000000
        /*0040*/ 	.short	0x0002
        /*0042*/ 	.short	0x0010
        /*0044*/ 	.byte	0x00, 0xf4, 0x21, 0x00


	//----- nvinfo : EIATTR_KPARAM_INFO
	.align		4
.L_17:
        /*0048*/ 	.byte	0x04, 0x17
        /*004a*/ 	.short	(.L_19 - .L_18)
.L_18:
        /*004c*/ 	.word	0x00000000
        /*0050*/ 	.short	0x0001
        /*0052*/ 	.short	0x0008
        /*0054*/ 	.byte	0x00, 0xf4, 0x21, 0x00


	//----- nvinfo : EIATTR_KPARAM_INFO
	.align		4
.L_19:
        /*0058*/ 	.byte	0x04, 0x17
        /*005a*/ 	.short	(.L_21 - .L_20)
.L_20:
        /*005c*/ 	.word	0x00000000
        /*0060*/ 	.short	0x0000
        /*0062*/ 	.short	0x0000
        /*0064*/ 	.byte	0x00, 0xf4, 0x21, 0x00


	//----- nvinfo : EIATTR_SPARSE_MMA_MASK
	.align		4
.L_21:
        /*0068*/ 	.byte	0x03, 0x50
        /*006a*/ 	.short	0x0000


	//----- nvinfo : EIATTR_MAXREG_COUNT
	.align		4
        /*006c*/ 	.byte	0x03, 0x1b
        /*006e*/ 	.short	0x00ff


	//----- nvinfo : EIATTR_EXIT_INSTR_OFFSETS
	.align		4
        /*0070*/ 	.byte	0x04, 0x1c
        /*0072*/ 	.short	(.L_23 - .L_22)


	//   ....[0]....
.L_22:
        /*0074*/ 	.word	0x00000440


	//----- nvinfo : EIATTR_REQNTID
	.align		4
.L_23:
        /*0078*/ 	.byte	0x04, 0x10
        /*007a*/ 	.short	(.L_25 - .L_24)
.L_24:
        /*007c*/ 	.word	0x00000100
        /*0080*/ 	.word	0x00000001
        /*0084*/ 	.word	0x00000001


	//----- nvinfo : EIATTR_CBANK_PARAM_SIZE
	.align		4
.L_25:
        /*0088*/ 	.byte	0x03, 0x19
        /*008a*/ 	.short	0x002c


	//----- nvinfo : EIATTR_PARAM_CBANK
	.align		4
        /*008c*/ 	.byte	0x04, 0x0a
        /*008e*/ 	.short	(.L_27 - .L_26)
	.align		4
.L_26:
        /*0090*/ 	.word	index@(.nv.constant0.triton_poi_fused_cat_4)
        /*0094*/ 	.short	0x0210
        /*0096*/ 	.short	0x002c


	//----- nvinfo : EIATTR_SW_WAR
	.align		4
.L_27:
        /*0098*/ 	.byte	0x04, 0x36
        /*009a*/ 	.short	(.L_29 - .L_28)
.L_28:
        /*009c*/ 	.word	0x00000008
.L_29:


//--------------------- .nv.callgraph             --------------------------
	.section	.nv.callgraph,"",@"SHT_CUDA_CALLGRAPH"
	.align	4
	.sectionentsize	8
	.align		4
        /*0000*/ 	.word	0x00000000
	.align		4
        /*0004*/ 	.word	0xffffffff
	.align		4
        /*0008*/ 	.word	0x00000000
	.align		4
        /*000c*/ 	.word	0xfffffffe
	.align		4
        /*0010*/ 	.word	0x00000000
	.align		4
        /*0014*/ 	.word	0xfffffffd
	.align		4
        /*0018*/ 	.word	0x00000000
	.align		4
        /*001c*/ 	.word	0xfffffffc


//--------------------- .text.triton_poi_fused_cat_4 --------------------------
	.section	.text.triton_poi_fused_cat_4,"ax",@progbits
	.align	128
        .global         triton_poi_fused_cat_4
        .type           triton_poi_fused_cat_4,@function
        .size           triton_poi_fused_cat_4,(.L_x_1 - triton_poi_fused_cat_4)
        .other          triton_poi_fused_cat_4,@"STO_CUDA_ENTRY STV_DEFAULT"
triton_poi_fused_cat_4:
.text.triton_poi_fused_cat_4:
[----:B------:R-:W-:Y:S01]  /*0000*/  LDC R1, c[0x0][0x28] ;  /* 0x00000a00ff017b82 */ /* 0x000fe20000000800 */
[----:B------:R-:W1:Y:S07]  /*0010*/  S2R R0, SR_TID.X ;  /* 0x0000000000007919 */ /* 0x000e6e0000002100 */
[----:B------:R-:W2:Y:S01]  /*0020*/  LDC.64 R8, c[0x0][0x218] ;  /* 0x00008600ff087b82 */ /* 0x000ea20000000a00 */
[----:B------:R-:W-:Y:S01]  /*0030*/  ULDC.64 UR4, c[0x0][0x208] ;  /* 0x0000820000047ab9 */ /* 0x000fe20000000a00 */
[----:B------:R-:W3:Y:S06]  /*0040*/  S2R R5, SR_CTAID.X ;  /* 0x0000000000057919 */ /* 0x000eec0000002500 */
[----:B------:R-:W4:Y:S01]  /*0050*/  LDC.64 R6, c[0x0][0x210] ;  /* 0x00008400ff067b82 */ /* 0x000f220000000a00 */
[----:B-1----:R-:W-:Y:S01]  /*0060*/  IMAD.SHL.U32 R0, R0, 0x2, RZ ;  /* 0x0000000200007824 */ /* 0x002fe200078e00ff */
[----:B---3--:R-:W-:-:S04]  /*0070*/  SHF.R.S32.HI R3, RZ, 0x16, R5 ;  /* 0x00000016ff037819 */ /* 0x008fc80000011405 */
[----:B------:R-:W-:Y:S02]  /*0080*/  LOP3.LUT R0, R0, 0x1fe, RZ, 0xc0, !PT ;  /* 0x000001fe00007812 */ /* 0x000fe400078ec0ff */
[----:B------:R-:W-:-:S03]  /*0090*/  SGXT R3, R3, 0x1 ;  /* 0x000000010303781a */ /* 0x000fc60000000200 */
[----:B------:R-:W-:-:S05]  /*00a0*/  IMAD R0, R5, 0x200, R0 ;  /* 0x0000020005007824 */ /* 0x000fca00078e0200 */
[-C--:B------:R-:W-:Y:S02]  /*00b0*/  LEA.HI R4, R3, R0.reuse, RZ, 0xc ;  /* 0x0000000003047211 */ /* 0x080fe400078f60ff */
[----:B------:R-:W-:Y:S01]  /*00c0*/  SHF.R.S32.HI R11, RZ, 0x1f, R0 ;  /* 0x0000001fff0b7819 */ /* 0x000fe20000011400 */
[----:B------:R-:W1:Y:S01]  /*00d0*/  LDC.64 R2, c[0x0][0x220] ;  /* 0x00008800ff027b82 */ /* 0x000e620000000a00 */
[----:B------:R-:W-:Y:S02]  /*00e0*/  SHF.R.S32.HI R5, RZ, 0xc, R4 ;  /* 0x0000000cff057819 */ /* 0x000fe40000011404 */
[----:B------:R-:W-:Y:S02]  /*00f0*/  LOP3.LUT R15, R4, 0xfffff000, RZ, 0xc0, !PT ;  /* 0xfffff000040f7812 */ /* 0x000fe400078ec0ff */
[----:B------:R-:W-:Y:S02]  /*0100*/  LEA.HI R10, R5, R5, RZ, 0x8 ;  /* 0x00000005050a7211 */ /* 0x000fe400078f40ff */
[----:B------:R-:W-:Y:S01]  /*0110*/  LEA.HI R11, R11, R0, RZ, 0x14 ;  /* 0x000000000b0b7211 */ /* 0x000fe200078fa0ff */
[----:B------:R-:W-:Y:S01]  /*0120*/  IMAD.IADD R12, R0, 0x1, -R15 ;  /* 0x00000001000c7824 */ /* 0x000fe200078e0a0f */
[----:B------:R-:W-:-:S02]  /*0130*/  LOP3.LUT R10, R10, 0xffffff00, RZ, 0xc0, !PT ;  /* 0xffffff000a0a7812 */ /* 0x000fc400078ec0ff */
[----:B------:R-:W-:Y:S02]  /*0140*/  LOP3.LUT R13, R11, 0xfff00000, RZ, 0xc0, !PT ;  /* 0xfff000000b0d7812 */ /* 0x000fe400078ec0ff */
[----:B------:R-:W-:Y:S01]  /*0150*/  SHF.R.S32.HI R11, RZ, 0x14, R11 ;  /* 0x00000014ff0b7819 */ /* 0x000fe2000001140b */
[----:B------:R-:W-:Y:S02]  /*0160*/  IMAD.IADD R17, R5, 0x1, -R10 ;  /* 0x0000000105117824 */ /* 0x000fe400078e0a0a */
[----:B------:R-:W3:Y:S01]  /*0170*/  LDC.64 R4, c[0x0][0x228] ;  /* 0x00008a00ff047b82 */ /* 0x000ee20000000a00 */
[----:B------:R-:W-:Y:S02]  /*0180*/  IMAD.IADD R10, R0, 0x1, -R13 ;  /* 0x00000001000a7824 */ /* 0x000fe400078e0a0d */
[----:B------:R-:W-:Y:S01]  /*0190*/  ISETP.GE.AND P1, PT, R17, 0xc0, PT ;  /* 0x000000c01100780c */ /* 0x000fe20003f26270 */
[----:B------:R-:W-:Y:S01]  /*01a0*/  IMAD R14, R11, 0x40000, R12 ;  /* 0x000400000b0e7824 */ /* 0x000fe200078e020c */
[C---:B------:R-:W-:Y:S01]  /*01b0*/  ISETP.GT.AND P2, PT, R17.reuse, 0xbf, PT ;  /* 0x000000bf1100780c */ /* 0x040fe20003f44270 */
[----:B------:R-:W-:-:S02]  /*01c0*/  VIADD R19, R17, 0xffffff40 ;  /* 0xffffff4011137836 */ /* 0x000fc40000000000 */
[----:B------:R-:W-:Y:S02]  /*01d0*/  IMAD R13, R11, 0xc0000, R10 ;  /* 0x000c00000b0d7824 */ /* 0x000fe400078e020a */
[----:B------:R-:W-:Y:S02]  /*01e0*/  IMAD R15, R19, 0x1000, R14 ;  /* 0x00001000130f7824 */ /* 0x000fe400078e020e */
[----:B--2---:R-:W-:Y:S01]  /*01f0*/  IMAD.WIDE R8, R17, 0x4, R8 ;  /* 0x0000000411087825 */ /* 0x004fe200078e0208 */
[----:B------:R-:W-:Y:S02]  /*0200*/  CS2R R16, SRZ ;  /* 0x0000000000107805 */ /* 0x000fe4000001ff00 */
[----:B------:R-:W-:Y:S01]  /*0210*/  CS2R R10, SRZ ;  /* 0x00000000000a7805 */ /* 0x000fe2000001ff00 */
[----:B----4-:R-:W-:Y:S01]  /*0220*/  IMAD.WIDE R12, R13, 0x4, R6 ;  /* 0x000000040d0c7825 */ /* 0x010fe200078e0206 */
[----:B------:R-:W-:Y:S02]  /*0230*/  CS2R R6, SRZ ;  /* 0x0000000000067805 */ /* 0x000fe4000001ff00 */
[----:B------:R-:W2:Y:S01]  /*0240*/  @!P1 LDG.E.EL R17, desc[UR4][R8.64] ;  /* 0x0000000408119981 */ /* 0x000ea2000c2e1900 */
[----:B-1----:R-:W-:-:S02]  /*0250*/  IMAD.WIDE R14, R15, 0x4, R2 ;  /* 0x000000040f0e7825 */ /* 0x002fc400078e0202 */
[----:B------:R-:W1:Y:S01]  /*0260*/  LDC.64 R2, c[0x0][0x230] ;  /* 0x00008c00ff027b82 */ /* 0x000e620000000a00 */
[----:B------:R2:W4:Y:S01]  /*0270*/  @!P1 LDG.E.64 R6, desc[UR4][R12.64] ;  /* 0x000000040c069981 */ /* 0x000522000c1e1b00 */
[----:B---3--:R-:W-:Y:S01]  /*0280*/  IMAD.WIDE R4, R19, 0x4, R4 ;  /* 0x0000000413047825 */ /* 0x008fe200078e0204 */
[----:B------:R-:W-:Y:S02]  /*0290*/  CS2R R18, SRZ ;  /* 0x0000000000127805 */ /* 0x000fe4000001ff00 */
[----:B------:R-:W3:Y:S04]  /*02a0*/  @!P1 LDG.E.EL R16, desc[UR4][R8.64] ;  /* 0x0000000408109981 */ /* 0x000ee8000c2e1900 */
[----:B------:R-:W5:Y:S04]  /*02b0*/  @P2 LDG.E.64 R10, desc[UR4][R14.64] ;  /* 0x000000040e0a2981 */ /* 0x000f68000c1e1b00 */
[----:B------:R-:W5:Y:S04]  /*02c0*/  @P2 LDG.E.EL R19, desc[UR4][R4.64] ;  /* 0x0000000404132981 */ /* 0x000f68000c2e1900 */
[----:B------:R-:W5:Y:S01]  /*02d0*/  @P2 LDG.E.EL R18, desc[UR4][R4.64] ;  /* 0x0000000404122981 */ /* 0x000f62000c2e1900 */
[----:B-1----:R-:W-:Y:S01]  /*02e0*/  IMAD.WIDE R2, R0, 0x4, R2 ;  /* 0x0000000400027825 */ /* 0x002fe200078e0202 */
[----:B--2---:R-:W-:-:S02]  /*02f0*/  SEL R12, R17, RZ, !P1 ;  /* 0x000000ff110c7207 */ /* 0x004fc40004800000 */
[----:B----4-:R-:W-:Y:S02]  /*0300*/  SEL R7, R7, RZ, !P1 ;  /* 0x000000ff07077207 */ /* 0x010fe40004800000 */
[----:B------:R-:W-:Y:S02]  /*0310*/  SEL R6, R6, RZ, !P1 ;  /* 0x000000ff06067207 */ /* 0x000fe40004800000 */
[----:B---3--:R-:W-:Y:S02]  /*0320*/  SEL R13, R16, RZ, !P1 ;  /* 0x000000ff100d7207 */ /* 0x008fe40004800000 */
[----:B-----5:R-:W-:Y:S02]  /*0330*/  SEL R10, R10, RZ, P2 ;  /* 0x000000ff0a0a7207 */ /* 0x020fe40001000000 */
[----:B------:R-:W-:Y:S02]  /*0340*/  SEL R8, R11, RZ, P2 ;  /* 0x000000ff0b087207 */ /* 0x000fe40001000000 */
[----:B------:R-:W-:-:S02]  /*0350*/  SEL R19, R19, RZ, P2 ;  /* 0x000000ff13137207 */ /* 0x000fc40001000000 */
[----:B------:R-:W-:Y:S01]  /*0360*/  SEL R5, R18, RZ, P2 ;  /* 0x000000ff12057207 */ /* 0x000fe20001000000 */
[----:B------:R-:W-:Y:S01]  /*0370*/  FADD R4, R6, R13 ;  /* 0x0000000d06047221 */ /* 0x000fe20000000000 */
[C---:B------:R-:W-:Y:S01]  /*0380*/  FSETP.GEU.AND P0, PT, R7.reuse, -R12, PT ;  /* 0x8000000c0700720b */ /* 0x040fe20003f0e000 */
[----:B------:R-:W-:Y:S01]  /*0390*/  FADD R7, R7, R12 ;  /* 0x0000000c07077221 */ /* 0x000fe20000000000 */
[C---:B------:R-:W-:Y:S01]  /*03a0*/  FSETP.GEU.AND P2, PT, R8.reuse, -R19, PT ;  /* 0x800000130800720b */ /* 0x040fe20003f4e000 */
[----:B------:R-:W-:Y:S01]  /*03b0*/  FADD R19, R8, R19 ;  /* 0x0000001308137221 */ /* 0x000fe20000000000 */
[C---:B------:R-:W-:Y:S01]  /*03c0*/  FSETP.GEU.AND P3, PT, R10.reuse, -R5, PT ;  /* 0x800000050a00720b */ /* 0x040fe20003f6e000 */
[----:B------:R-:W-:Y:S01]  /*03d0*/  FADD R5, R10, R5 ;  /* 0x000000050a057221 */ /* 0x000fe20000000000 */
[----:B------:R-:W-:Y:S02]  /*03e0*/  FSETP.GEU.AND P4, PT, R6, -R13, PT ;  /* 0x8000000d0600720b */ /* 0x000fe40003f8e000 */
[----:B------:R-:W-:-:S02]  /*03f0*/  FSEL R7, R7, RZ, P0 ;  /* 0x000000ff07077208 */ /* 0x000fc40000000000 */
[----:B------:R-:W-:Y:S02]  /*0400*/  FSEL R6, R4, RZ, P4 ;  /* 0x000000ff04067208 */ /* 0x000fe40002000000 */
[----:B------:R-:W-:Y:S02]  /*0410*/  @P1 FSEL R6, R5, RZ, P3 ;  /* 0x000000ff05061208 */ /* 0x000fe40001800000 */
[----:B------:R-:W-:-:S05]  /*0420*/  @P1 FSEL R7, R19, RZ, P2 ;  /* 0x000000ff13071208 */ /* 0x000fca0001000000 */
[----:B------:R-:W-:Y:S01]  /*0430*/  STG.E.64 desc[UR4][R2.64], R6 ;  /* 0x0000000602007986 */ /* 0x000fe2000c101b04 */
[----:B------:R-:W-:Y:S05]  /*0440*/  EXIT ;  /* 0x000000000000794d */ /* 0x000fea0003800000 */
.L_x_0:
[----:B------:R-:W-:-:S00]  /*0450*/  BRA `(.L_x_0) ;  /* 0xfffffffc00fc7947 */ /* 0x000fc0000383ffff */
[----:B------:R-:W-:-:S00]  /*0460*/  NOP ;  /* 0x0000000000007918 */ /* 0x000fc00000000000 */
        /* <DEDUP_REMOVED lines=9> */
.L_x_1:


//--------------------- .nv.constant0.triton_poi_fused_cat_4 --------------------------
	.section	.nv.constant0.triton_poi_fused_cat_4,"a",@progbits
	.sectionflags	@""
	.align	4
.nv.constant0.triton_poi_fused_cat_4:
	.zero		572
